//
// Generated by NVIDIA NVVM Compiler
//
// Compiler Build ID: CL-36424714
// Cuda compilation tools, release 13.0, V13.0.88
// Based on NVVM 20.0.0
//

.version 9.0
.target sm_100
.address_size 64

	// .globl	_Z15MatrixMultiplyIPiS_S_iiii
// _ZZ15MatrixMultiplyIPiS_S_iiiiE4ds_M has been demoted
// _ZZ15MatrixMultiplyIPiS_S_iiiiE4ds_N has been demoted
// _ZZ15MatrixMultiplyFPfS_S_iiiiE4ds_M has been demoted
// _ZZ15MatrixMultiplyFPfS_S_iiiiE4ds_N has been demoted

.visible .entry _Z15MatrixMultiplyIPiS_S_iiii(
	.param .u64 .ptr .align 1 _Z15MatrixMultiplyIPiS_S_iiii_param_0,
	.param .u64 .ptr .align 1 _Z15MatrixMultiplyIPiS_S_iiii_param_1,
	.param .u64 .ptr .align 1 _Z15MatrixMultiplyIPiS_S_iiii_param_2,
	.param .u32 _Z15MatrixMultiplyIPiS_S_iiii_param_3,
	.param .u32 _Z15MatrixMultiplyIPiS_S_iiii_param_4,
	.param .u32 _Z15MatrixMultiplyIPiS_S_iiii_param_5,
	.param .u32 _Z15MatrixMultiplyIPiS_S_iiii_param_6
)
{
	.reg .pred 	%p<8>;
	.reg .b32 	%r<111>;
	.reg .b64 	%rd<13>;
	// demoted variable
	.shared .align 4 .b8 _ZZ15MatrixMultiplyIPiS_S_iiiiE4ds_M[1024];
	// demoted variable
	.shared .align 4 .b8 _ZZ15MatrixMultiplyIPiS_S_iiiiE4ds_N[1024];
	ld.param.u64 	%rd3, [_Z15MatrixMultiplyIPiS_S_iiii_param_0];
	ld.param.u64 	%rd4, [_Z15MatrixMultiplyIPiS_S_iiii_param_1];
	ld.param.u64 	%rd5, [_Z15MatrixMultiplyIPiS_S_iiii_param_2];
	ld.param.u32 	%r31, [_Z15MatrixMultiplyIPiS_S_iiii_param_6];
	mov.u32 	%r33, %ctaid.x;
	mov.u32 	%r34, %ctaid.y;
	mov.u32 	%r101, %tid.x;
	mov.u32 	%r103, %tid.y;
	mov.u32 	%r35, %ntid.y;
	mad.lo.s32 	%r3, %r34, %r35, %r103;
	mov.u32 	%r36, %ntid.x;
	mad.lo.s32 	%r4, %r33, %r36, %r101;
	setp.lt.s32 	%p2, %r31, -14;
	mov.b32 	%r109, 0;
	@%p2 bra 	$L__BB0_9;
	add.s32 	%r38, %r31, -1;
	shr.s32 	%r39, %r38, 31;
	shr.u32 	%r40, %r39, 28;
	add.s32 	%r41, %r38, %r40;
	shr.s32 	%r42, %r41, 4;
	neg.s32 	%r105, %r42;
	shl.b32 	%r43, %r103, 6;
	mov.u32 	%r44, _ZZ15MatrixMultiplyIPiS_S_iiiiE4ds_M;
	add.s32 	%r5, %r44, %r43;
	shl.b32 	%r45, %r101, 2;
	add.s32 	%r6, %r5, %r45;
	mov.u32 	%r46, _ZZ15MatrixMultiplyIPiS_S_iiiiE4ds_N;
	add.s32 	%r8, %r46, %r45;
	add.s32 	%r7, %r8, %r43;
	max.s32 	%r47, %r3, %r4;
	setp.lt.s32 	%p1, %r47, %r31;
	mad.lo.s32 	%r104, %r103, %r31, %r4;
	shl.b32 	%r11, %r31, 4;
	mad.lo.s32 	%r102, %r31, %r3, %r101;
	cvta.to.global.u64 	%rd1, %rd3;
	cvta.to.global.u64 	%rd2, %rd4;
	mov.b32 	%r109, 0;
	not.pred 	%p5, %p1;
$L__BB0_2:
	max.s32 	%r49, %r3, %r101;
	setp.ge.s32 	%p3, %r49, %r31;
	mov.b32 	%r107, 0;
	@%p3 bra 	$L__BB0_4;
	mul.wide.s32 	%rd6, %r102, 4;
	add.s64 	%rd7, %rd1, %rd6;
	ld.global.u32 	%r107, [%rd7];
$L__BB0_4:
	st.shared.u32 	[%r6], %r107;
	mov.b32 	%r108, 0;
	max.s32 	%r51, %r4, %r103;
	setp.ge.s32 	%p4, %r51, %r31;
	@%p4 bra 	$L__BB0_6;
	mul.wide.s32 	%rd8, %r104, 4;
	add.s64 	%rd9, %rd2, %rd8;
	ld.global.u32 	%r108, [%rd9];
$L__BB0_6:
	st.shared.u32 	[%r7], %r108;
	bar.sync 	0;
	@%p5 bra 	$L__BB0_8;
	ld.shared.u32 	%r52, [%r5];
	ld.shared.u32 	%r53, [%r8];
	mad.lo.s32 	%r54, %r53, %r52, %r109;
	ld.shared.u32 	%r55, [%r5+4];
	ld.shared.u32 	%r56, [%r8+64];
	mad.lo.s32 	%r57, %r56, %r55, %r54;
	ld.shared.u32 	%r58, [%r5+8];
	ld.shared.u32 	%r59, [%r8+128];
	mad.lo.s32 	%r60, %r59, %r58, %r57;
	ld.shared.u32 	%r61, [%r5+12];
	ld.shared.u32 	%r62, [%r8+192];
	mad.lo.s32 	%r63, %r62, %r61, %r60;
	ld.shared.u32 	%r64, [%r5+16];
	ld.shared.u32 	%r65, [%r8+256];
	mad.lo.s32 	%r66, %r65, %r64, %r63;
	ld.shared.u32 	%r67, [%r5+20];
	ld.shared.u32 	%r68, [%r8+320];
	mad.lo.s32 	%r69, %r68, %r67, %r66;
	ld.shared.u32 	%r70, [%r5+24];
	ld.shared.u32 	%r71, [%r8+384];
	mad.lo.s32 	%r72, %r71, %r70, %r69;
	ld.shared.u32 	%r73, [%r5+28];
	ld.shared.u32 	%r74, [%r8+448];
	mad.lo.s32 	%r75, %r74, %r73, %r72;
	ld.shared.u32 	%r76, [%r5+32];
	ld.shared.u32 	%r77, [%r8+512];
	mad.lo.s32 	%r78, %r77, %r76, %r75;
	ld.shared.u32 	%r79, [%r5+36];
	ld.shared.u32 	%r80, [%r8+576];
	mad.lo.s32 	%r81, %r80, %r79, %r78;
	ld.shared.u32 	%r82, [%r5+40];
	ld.shared.u32 	%r83, [%r8+640];
	mad.lo.s32 	%r84, %r83, %r82, %r81;
	ld.shared.u32 	%r85, [%r5+44];
	ld.shared.u32 	%r86, [%r8+704];
	mad.lo.s32 	%r87, %r86, %r85, %r84;
	ld.shared.u32 	%r88, [%r5+48];
	ld.shared.u32 	%r89, [%r8+768];
	mad.lo.s32 	%r90, %r89, %r88, %r87;
	ld.shared.u32 	%r91, [%r5+52];
	ld.shared.u32 	%r92, [%r8+832];
	mad.lo.s32 	%r93, %r92, %r91, %r90;
	ld.shared.u32 	%r94, [%r5+56];
	ld.shared.u32 	%r95, [%r8+896];
	mad.lo.s32 	%r96, %r95, %r94, %r93;
	ld.shared.u32 	%r97, [%r5+60];
	ld.shared.u32 	%r98, [%r8+960];
	mad.lo.s32 	%r109, %r98, %r97, %r96;
$L__BB0_8:
	bar.sync 	0;
	add.s32 	%r105, %r105, 1;
	add.s32 	%r104, %r104, %r11;
	add.s32 	%r103, %r103, 16;
	add.s32 	%r102, %r102, 16;
	add.s32 	%r101, %r101, 16;
	setp.ne.s32 	%p6, %r105, 1;
	@%p6 bra 	$L__BB0_2;
$L__BB0_9:
	max.s32 	%r99, %r3, %r4;
	setp.ge.s32 	%p7, %r99, %r31;
	@%p7 bra 	$L__BB0_11;
	mad.lo.s32 	%r100, %r31, %r3, %r4;
	cvta.to.global.u64 	%rd10, %rd5;
	mul.wide.s32 	%rd11, %r100, 4;
	add.s64 	%rd12, %rd10, %rd11;
	st.global.u32 	[%rd12], %r109;
$L__BB0_11:
	ret;

}
	// .globl	_Z15MatrixMultiplyFPfS_S_iiii
.visible .entry _Z15MatrixMultiplyFPfS_S_iiii(
	.param .u64 .ptr .align 1 _Z15MatrixMultiplyFPfS_S_iiii_param_0,
	.param .u64 .ptr .align 1 _Z15MatrixMultiplyFPfS_S_iiii_param_1,
	.param .u64 .ptr .align 1 _Z15MatrixMultiplyFPfS_S_iiii_param_2,
	.param .u32 _Z15MatrixMultiplyFPfS_S_iiii_param_3,
	.param .u32 _Z15MatrixMultiplyFPfS_S_iiii_param_4,
	.param .u32 _Z15MatrixMultiplyFPfS_S_iiii_param_5,
	.param .u32 _Z15MatrixMultiplyFPfS_S_iiii_param_6
)
{
	.reg .pred 	%p<12>;
	.reg .b32 	%r<44>;
	.reg .b32 	%f<65>;
	.reg .b64 	%rd<13>;
	// demoted variable
	.shared .align 4 .b8 _ZZ15MatrixMultiplyFPfS_S_iiiiE4ds_M[1024];
	// demoted variable
	.shared .align 4 .b8 _ZZ15MatrixMultiplyFPfS_S_iiiiE4ds_N[1024];
	ld.param.u64 	%rd3, [_Z15MatrixMultiplyFPfS_S_iiii_param_0];
	ld.param.u64 	%rd4, [_Z15MatrixMultiplyFPfS_S_iiii_param_1];
	ld.param.u64 	%rd5, [_Z15MatrixMultiplyFPfS_S_iiii_param_2];
	ld.param.u32 	%r23, [_Z15MatrixMultiplyFPfS_S_iiii_param_6];
	mov.u32 	%r24, %ctaid.x;
	mov.u32 	%r25, %ctaid.y;
	mov.u32 	%r39, %tid.x;
	mov.u32 	%r41, %tid.y;
	mov.u32 	%r26, %ntid.y;
	mad.lo.s32 	%r3, %r25, %r26, %r41;
	mov.u32 	%r27, %ntid.x;
	mad.lo.s32 	%r4, %r24, %r27, %r39;
	setp.lt.s32 	%p2, %r23, 16;
	mov.f32 	%f63, 0f00000000;
	@%p2 bra 	$L__BB1_9;
	setp.lt.u32 	%p3, %r3, %r23;
	shl.b32 	%r28, %r41, 6;
	mov.u32 	%r29, _ZZ15MatrixMultiplyFPfS_S_iiiiE4ds_M;
	add.s32 	%r5, %r29, %r28;
	shl.b32 	%r30, %r39, 2;
	add.s32 	%r6, %r5, %r30;
	setp.lt.s32 	%p4, %r4, %r23;
	mov.u32 	%r31, _ZZ15MatrixMultiplyFPfS_S_iiiiE4ds_N;
	add.s32 	%r8, %r31, %r30;
	add.s32 	%r7, %r8, %r28;
	and.pred  	%p1, %p3, %p4;
	shr.s32 	%r32, %r23, 31;
	shr.u32 	%r33, %r32, 28;
	add.s32 	%r34, %r23, %r33;
	shr.s32 	%r35, %r34, 4;
	neg.s32 	%r43, %r35;
	mad.lo.s32 	%r42, %r41, %r23, %r4;
	shl.b32 	%r11, %r23, 4;
	mad.lo.s32 	%r40, %r23, %r3, %r39;
	cvta.to.global.u64 	%rd1, %rd3;
	cvta.to.global.u64 	%rd2, %rd4;
	mov.f32 	%f63, 0f00000000;
	not.pred 	%p9, %p1;
$L__BB1_2:
	setp.ge.u32 	%p5, %r3, %r23;
	setp.ge.s32 	%p6, %r39, %r23;
	mov.f32 	%f61, 0f00000000;
	or.pred  	%p7, %p5, %p6;
	@%p7 bra 	$L__BB1_4;
	mul.wide.s32 	%rd6, %r40, 4;
	add.s64 	%rd7, %rd1, %rd6;
	ld.global.f32 	%f61, [%rd7];
$L__BB1_4:
	st.shared.f32 	[%r6], %f61;
	mov.f32 	%f62, 0f00000000;
	max.s32 	%r36, %r4, %r41;
	setp.ge.s32 	%p8, %r36, %r23;
	@%p8 bra 	$L__BB1_6;
	mul.wide.s32 	%rd8, %r42, 4;
	add.s64 	%rd9, %rd2, %rd8;
	ld.global.f32 	%f62, [%rd9];
$L__BB1_6:
	st.shared.f32 	[%r7], %f62;
	bar.sync 	0;
	@%p9 bra 	$L__BB1_8;
	ld.shared.f32 	%f13, [%r5];
	ld.shared.f32 	%f14, [%r8];
	fma.rn.f32 	%f15, %f13, %f14, %f63;
	ld.shared.f32 	%f16, [%r5+4];
	ld.shared.f32 	%f17, [%r8+64];
	fma.rn.f32 	%f18, %f16, %f17, %f15;
	ld.shared.f32 	%f19, [%r5+8];
	ld.shared.f32 	%f20, [%r8+128];
	fma.rn.f32 	%f21, %f19, %f20, %f18;
	ld.shared.f32 	%f22, [%r5+12];
	ld.shared.f32 	%f23, [%r8+192];
	fma.rn.f32 	%f24, %f22, %f23, %f21;
	ld.shared.f32 	%f25, [%r5+16];
	ld.shared.f32 	%f26, [%r8+256];
	fma.rn.f32 	%f27, %f25, %f26, %f24;
	ld.shared.f32 	%f28, [%r5+20];
	ld.shared.f32 	%f29, [%r8+320];
	fma.rn.f32 	%f30, %f28, %f29, %f27;
	ld.shared.f32 	%f31, [%r5+24];
	ld.shared.f32 	%f32, [%r8+384];
	fma.rn.f32 	%f33, %f31, %f32, %f30;
	ld.shared.f32 	%f34, [%r5+28];
	ld.shared.f32 	%f35, [%r8+448];
	fma.rn.f32 	%f36, %f34, %f35, %f33;
	ld.shared.f32 	%f37, [%r5+32];
	ld.shared.f32 	%f38, [%r8+512];
	fma.rn.f32 	%f39, %f37, %f38, %f36;
	ld.shared.f32 	%f40, [%r5+36];
	ld.shared.f32 	%f41, [%r8+576];
	fma.rn.f32 	%f42, %f40, %f41, %f39;
	ld.shared.f32 	%f43, [%r5+40];
	ld.shared.f32 	%f44, [%r8+640];
	fma.rn.f32 	%f45, %f43, %f44, %f42;
	ld.shared.f32 	%f46, [%r5+44];
	ld.shared.f32 	%f47, [%r8+704];
	fma.rn.f32 	%f48, %f46, %f47, %f45;
	ld.shared.f32 	%f49, [%r5+48];
	ld.shared.f32 	%f50, [%r8+768];
	fma.rn.f32 	%f51, %f49, %f50, %f48;
	ld.shared.f32 	%f52, [%r5+52];
	ld.shared.f32 	%f53, [%r8+832];
	fma.rn.f32 	%f54, %f52, %f53, %f51;
	ld.shared.f32 	%f55, [%r5+56];
	ld.shared.f32 	%f56, [%r8+896];
	fma.rn.f32 	%f57, %f55, %f56, %f54;
	ld.shared.f32 	%f58, [%r5+60];
	ld.shared.f32 	%f59, [%r8+960];
	fma.rn.f32 	%f63, %f58, %f59, %f57;
$L__BB1_8:
	bar.sync 	0;
	add.s32 	%r43, %r43, 1;
	setp.ne.s32 	%p10, %r43, 0;
	add.s32 	%r42, %r42, %r11;
	add.s32 	%r41, %r41, 16;
	add.s32 	%r40, %r40, 16;
	add.s32 	%r39, %r39, 16;
	@%p10 bra 	$L__BB1_2;
$L__BB1_9:
	max.s32 	%r37, %r3, %r4;
	setp.ge.s32 	%p11, %r37, %r23;
	@%p11 bra 	$L__BB1_11;
	mad.lo.s32 	%r38, %r23, %r3, %r4;
	cvta.to.global.u64 	%rd10, %rd5;
	mul.wide.s32 	%rd11, %r38, 4;
	add.s64 	%rd12, %rd10, %rd11;
	st.global.f32 	[%rd12], %f63;
$L__BB1_11:
	ret;

}


// ===== COMPILED SASS (sm_100) =====

	.target	sm_100

	.elftype	@"ET_EXEC"


//--------------------- .note.nv.tkinfo           --------------------------
	.section	.note.nv.tkinfo,"",@"SHT_NOTE"
	.sectionflags	@"SHF_NOTE_NV_TKINFO"
	.tkinfo
        /*0018*/ 	.word	0x00000002
        /*0030*/ 	.string	""
        /*0030*/ 	.string	"ptxas"
        /*0030*/ 	.string	"Cuda compilation tools, release 13.0, V13.0.88"
        /*0030*/ 	.string	"Build cuda_13.0.r13.0/compiler.36424714_0"
        /*0030*/ 	.string	"-arch sm_100 -m 64 "



//--------------------- .note.nv.cuinfo           --------------------------
	.section	.note.nv.cuinfo,"",@"SHT_NOTE"
	.sectionflags	@"SHF_NOTE_NV_CUINFO"
        /*0018*/ 	.short	0x0002
        /*001a*/ 	.short	0x0064
        /*001c*/ 	.short	0x0082
	.zero		2


//--------------------- .nv.info                  --------------------------
	.section	.nv.info,"",@"SHT_CUDA_INFO"
	.align	4


	//----- nvinfo : EIATTR_REGCOUNT
	.align		4
        /*0000*/ 	.byte	0x04, 0x2f
        /*0002*/ 	.short	(.L_1 - .L_0)
	.align		4
.L_0:
        /*0004*/ 	.word	index@(_Z15MatrixMultiplyIPiS_S_iiii)
        /*0008*/ 	.word	0x0000001e


	//----- nvinfo : EIATTR_FRAME_SIZE
	.align		4
.L_1:
        /*000c*/ 	.byte	0x04, 0x11
        /*000e*/ 	.short	(.L_3 - .L_2)
	.align		4
.L_2:
        /*0010*/ 	.word	index@(_Z15MatrixMultiplyIPiS_S_iiii)
        /*0014*/ 	.word	0x00000000


	//----- nvinfo : EIATTR_REGCOUNT
	.align		4
.L_3:
        /*0018*/ 	.byte	0x04, 0x2f
        /*001a*/ 	.short	(.L_5 - .L_4)
	.align		4
.L_4:
        /*001c*/ 	.word	index@(_Z15MatrixMultiplyFPfS_S_iiii)
        /*0020*/ 	.word	0x0000001e


	//----- nvinfo : EIATTR_FRAME_SIZE
	.align		4
.L_5:
        /*0024*/ 	.byte	0x04, 0x11
        /*0026*/ 	.short	(.L_7 - .L_6)
	.align		4
.L_6:
        /*0028*/ 	.word	index@(_Z15MatrixMultiplyFPfS_S_iiii)
        /*002c*/ 	.word	0x00000000


	//----- nvinfo : EIATTR_MIN_STACK_SIZE
	.align		4
.L_7:
        /*0030*/ 	.byte	0x04, 0x12
        /*0032*/ 	.short	(.L_9 - .L_8)
	.align		4
.L_8:
        /*0034*/ 	.word	index@(_Z15MatrixMultiplyFPfS_S_iiii)
        /*0038*/ 	.word	0x00000000


	//----- nvinfo : EIATTR_MIN_STACK_SIZE
	.align		4
.L_9:
        /*003c*/ 	.byte	0x04, 0x12
        /*003e*/ 	.short	(.L_11 - .L_10)
	.align		4
.L_10:
        /*0040*/ 	.word	index@(_Z15MatrixMultiplyIPiS_S_iiii)
        /*0044*/ 	.word	0x00000000
.L_11:


//--------------------- .nv.compat                --------------------------
	.section	.nv.compat,"",@"SHT_CUDA_COMPAT_INFO"
	.align	4
        /*0000*/ 	.byte	0x02, 0x09, 0x00, 0x00, 0x02, 0x02, 0x01, 0x00, 0x02, 0x05, 0x05, 0x00, 0x03, 0x07, 0x01, 0x01
        /*0010*/ 	.byte	0x02, 0x03, 0x00, 0x00, 0x02, 0x06, 0x01, 0x00, 0x04, 0x0b, 0x08, 0x00, 0x09, 0x00, 0x00, 0x00
        /*0020*/ 	.byte	0x00, 0x00, 0x00, 0x00


//--------------------- .nv.info._Z15MatrixMultiplyFPfS_S_iiii --------------------------
	.section	.nv.info._Z15MatrixMultiplyFPfS_S_iiii,"",@"SHT_CUDA_INFO"
	.sectionflags	@""
	.align	4


	//----- nvinfo : EIATTR_CUDA_API_VERSION
	.align		4
        /*0000*/ 	.byte	0x04, 0x37
        /*0002*/ 	.short	(.L_13 - .L_12)
.L_12:
        /*0004*/ 	.word	0x00000082


	//----- nvinfo : EIATTR_KPARAM_INFO
	.align		4
.L_13:
        /*0008*/ 	.byte	0x04, 0x17
        /*000a*/ 	.short	(.L_15 - .L_14)
.L_14:
        /*000c*/ 	.word	0x00000000
        /*0010*/ 	.short	0x0006
        /*0012*/ 	.short	0x0024
        /*0014*/ 	.byte	0x00, 0xf0, 0x11, 0x00


	//----- nvinfo : EIATTR_KPARAM_INFO
	.align		4
.L_15:
        /*0018*/ 	.byte	0x04, 0x17
        /*001a*/ 	.short	(.L_17 - .L_16)
.L_16:
        /*001c*/ 	.word	0x00000000
        /*0020*/ 	.short	0x0005
        /*0022*/ 	.short	0x0020
        /*0024*/ 	.byte	0x00, 0xf0, 0x11, 0x00


	//----- nvinfo : EIATTR_KPARAM_INFO
	.align		4
.L_17:
        /*0028*/ 	.byte	0x04, 0x17
        /*002a*/ 	.short	(.L_19 - .L_18)
.L_18:
        /*002c*/ 	.word	0x00000000
        /*0030*/ 	.short	0x0004
        /*0032*/ 	.short	0x001c
        /*0034*/ 	.byte	0x00, 0xf0, 0x11, 0x00


	//----- nvinfo : EIATTR_KPARAM_INFO
	.align		4
.L_19:
        /*0038*/ 	.byte	0x04, 0x17
        /*003a*/ 	.short	(.L_21 - .L_20)
.L_20:
        /*003c*/ 	.word	0x00000000
        /*0040*/ 	.short	0x0003
        /*0042*/ 	.short	0x0018
        /*0044*/ 	.byte	0x00, 0xf0, 0x11, 0x00


	//----- nvinfo : EIATTR_KPARAM_INFO
	.align		4
.L_21:
        /*0048*/ 	.byte	0x04, 0x17
        /*004a*/ 	.short	(.L_23 - .L_22)
.L_22:
        /*004c*/ 	.word	0x00000000
        /*0050*/ 	.short	0x0002
        /*0052*/ 	.short	0x0010
        /*0054*/ 	.byte	0x00, 0xf5, 0x21, 0x00


	//----- nvinfo : EIATTR_KPARAM_INFO
	.align		4
.L_23:
        /*0058*/ 	.byte	0x04, 0x17
        /*005a*/ 	.short	(.L_25 - .L_24)
.L_24:
        /*005c*/ 	.word	0x00000000
        /*0060*/ 	.short	0x0001
        /*0062*/ 	.short	0x0008
        /*0064*/ 	.byte	0x00, 0xf5, 0x21, 0x00


	//----- nvinfo : EIATTR_KPARAM_INFO
	.align		4
.L_25:
        /*0068*/ 	.byte	0x04, 0x17
        /*006a*/ 	.short	(.L_27 - .L_26)
.L_26:
        /*006c*/ 	.word	0x00000000
        /*0070*/ 	.short	0x0000
        /*0072*/ 	.short	0x0000
        /*0074*/ 	.byte	0x00, 0xf5, 0x21, 0x00


	//----- nvinfo : EIATTR_SPARSE_MMA_MASK
	.align		4
.L_27:
        /*0078*/ 	.byte	0x03, 0x50
        /*007a*/ 	.short	0x0000


	//----- nvinfo : EIATTR_MAXREG_COUNT
	.align		4
        /*007c*/ 	.byte	0x03, 0x1b
        /*007e*/ 	.short	0x00ff


	//----- nvinfo : EIATTR_NUM_BARRIERS
	.align		4
        /*0080*/ 	.byte	0x02, 0x4c
        /*0082*/ 	.byte	0x01
	.zero		1


	//----- nvinfo : EIATTR_MERCURY_ISA_VERSION
	.align		4
        /*0084*/ 	.byte	0x03, 0x5f
        /*0086*/ 	.short	0x0101


	//----- nvinfo : EIATTR_VRC_CTA_INIT_COUNT
	.align		4
        /*0088*/ 	.byte	0x02, 0x4a
	.zero		1
	.zero		1


	//----- nvinfo : EIATTR_EXIT_INSTR_OFFSETS
	.align		4
        /*008c*/ 	.byte	0x04, 0x1c
        /*008e*/ 	.short	(.L_29 - .L_28)


	//   ....[0]....
.L_28:
        /*0090*/ 	.word	0x00000620


	//   ....[1]....
        /*0094*/ 	.word	0x00000670


	//----- nvinfo : EIATTR_CRS_STACK_SIZE
	.align		4
.L_29:
        /*0098*/ 	.byte	0x04, 0x1e
        /*009a*/ 	.short	(.L_31 - .L_30)
.L_30:
        /*009c*/ 	.word	0x00000000


	//----- nvinfo : EIATTR_CBANK_PARAM_SIZE
	.align		4
.L_31:
        /*00a0*/ 	.byte	0x03, 0x19
        /*00a2*/ 	.short	0x0028


	//----- nvinfo : EIATTR_PARAM_CBANK
	.align		4
        /*00a4*/ 	.byte	0x04, 0x0a
        /*00a6*/ 	.short	(.L_33 - .L_32)
	.align		4
.L_32:
        /*00a8*/ 	.word	index@(.nv.constant0._Z15MatrixMultiplyFPfS_S_iiii)
        /*00ac*/ 	.short	0x0380
        /*00ae*/ 	.short	0x0028


	//----- nvinfo : EIATTR_SW_WAR
	.align		4
.L_33:
        /*00b0*/ 	.byte	0x04, 0x36
        /*00b2*/ 	.short	(.L_35 - .L_34)
.L_34:
        /*00b4*/ 	.word	0x00000008
.L_35:


//--------------------- .nv.info._Z15MatrixMultiplyIPiS_S_iiii --------------------------
	.section	.nv.info._Z15MatrixMultiplyIPiS_S_iiii,"",@"SHT_CUDA_INFO"
	.sectionflags	@""
	.align	4


	//----- nvinfo : EIATTR_CUDA_API_VERSION
	.align		4
        /*0000*/ 	.byte	0x04, 0x37
        /*0002*/ 	.short	(.L_37 - .L_36)
.L_36:
        /*0004*/ 	.word	0x00000082


	//----- nvinfo : EIATTR_KPARAM_INFO
	.align		4
.L_37:
        /*0008*/ 	.byte	0x04, 0x17
        /*000a*/ 	.short	(.L_39 - .L_38)
.L_38:
        /*000c*/ 	.word	0x00000000
        /*0010*/ 	.short	0x0006
        /*0012*/ 	.short	0x0024
        /*0014*/ 	.byte	0x00, 0xf0, 0x11, 0x00


	//----- nvinfo : EIATTR_KPARAM_INFO
	.align		4
.L_39:
        /*0018*/ 	.byte	0x04, 0x17
        /*001a*/ 	.short	(.L_41 - .L_40)
.L_40:
        /*001c*/ 	.word	0x00000000
        /*0020*/ 	.short	0x0005
        /*0022*/ 	.short	0x0020
        /*0024*/ 	.byte	0x00, 0xf0, 0x11, 0x00


	//----- nvinfo : EIATTR_KPARAM_INFO
	.align		4
.L_41:
        /*0028*/ 	.byte	0x04, 0x17
        /*002a*/ 	.short	(.L_43 - .L_42)
.L_42:
        /*002c*/ 	.word	0x00000000
        /*0030*/ 	.short	0x0004
        /*0032*/ 	.short	0x001c
        /*0034*/ 	.byte	0x00, 0xf0, 0x11, 0x00


	//----- nvinfo : EIATTR_KPARAM_INFO
	.align		4
.L_43:
        /*0038*/ 	.byte	0x04, 0x17
        /*003a*/ 	.short	(.L_45 - .L_44)
.L_44:
        /*003c*/ 	.word	0x00000000
        /*0040*/ 	.short	0x0003
        /*0042*/ 	.short	0x0018
        /*0044*/ 	.byte	0x00, 0xf0, 0x11, 0x00


	//----- nvinfo : EIATTR_KPARAM_INFO
	.align		4
.L_45:
        /*0048*/ 	.byte	0x04, 0x17
        /*004a*/ 	.short	(.L_47 - .L_46)
.L_46:
        /*004c*/ 	.word	0x00000000
        /*0050*/ 	.short	0x0002
        /*0052*/ 	.short	0x0010
        /*0054*/ 	.byte	0x00, 0xf5, 0x21, 0x00


	//----- nvinfo : EIATTR_KPARAM_INFO
	.align		4
.L_47:
        /*0058*/ 	.byte	0x04, 0x17
        /*005a*/ 	.short	(.L_49 - .L_48)
.L_48:
        /*005c*/ 	.word	0x00000000
        /*0060*/ 	.short	0x0001
        /*0062*/ 	.short	0x0008
        /*0064*/ 	.byte	0x00, 0xf5, 0x21, 0x00


	//----- nvinfo : EIATTR_KPARAM_INFO
	.align		4
.L_49:
        /*0068*/ 	.byte	0x04, 0x17
        /*006a*/ 	.short	(.L_51 - .L_50)
.L_50:
        /*006c*/ 	.word	0x00000000
        /*0070*/ 	.short	0x0000
        /*0072*/ 	.short	0x0000
        /*0074*/ 	.byte	0x00, 0xf5, 0x21, 0x00


	//----- nvinfo : EIATTR_SPARSE_MMA_MASK
	.align		4
.L_51:
        /*0078*/ 	.byte	0x03, 0x50
        /*007a*/ 	.short	0x0000


	//----- nvinfo : EIATTR_MAXREG_COUNT
	.align		4
        /*007c*/ 	.byte	0x03, 0x1b
        /*007e*/ 	.short	0x00ff


	//----- nvinfo : EIATTR_NUM_BARRIERS
	.align		4
        /*0080*/ 	.byte	0x02, 0x4c
        /*0082*/ 	.byte	0x01
	.zero		1


	//----- nvinfo : EIATTR_MERCURY_ISA_VERSION
	.align		4
        /*0084*/ 	.byte	0x03, 0x5f
        /*0086*/ 	.short	0x0101


	//----- nvinfo : EIATTR_VRC_CTA_INIT_COUNT
	.align		4
        /*0088*/ 	.byte	0x02, 0x4a
	.zero		1
	.zero		1


	//----- nvinfo : EIATTR_EXIT_INSTR_OFFSETS
	.align		4
        /*008c*/ 	.byte	0x04, 0x1c
        /*008e*/ 	.short	(.L_53 - .L_52)


	//   ....[0]....
.L_52:
        /*0090*/ 	.word	0x00000660


	//   ....[1]....
        /*0094*/ 	.word	0x000006b0


	//----- nvinfo : EIATTR_CRS_STACK_SIZE
	.align		4
.L_53:
        /*0098*/ 	.byte	0x04, 0x1e
        /*009a*/ 	.short	(.L_55 - .L_54)
.L_54:
        /*009c*/ 	.word	0x00000000


	//----- nvinfo : EIATTR_CBANK_PARAM_SIZE
	.align		4
.L_55:
        /*00a0*/ 	.byte	0x03, 0x19
        /*00a2*/ 	.short	0x0028


	//----- nvinfo : EIATTR_PARAM_CBANK
	.align		4
        /*00a4*/ 	.byte	0x04, 0x0a
        /*00a6*/ 	.short	(.L_57 - .L_56)
	.align		4
.L_56:
        /*00a8*/ 	.word	index@(.nv.constant0._Z15MatrixMultiplyIPiS_S_iiii)
        /*00ac*/ 	.short	0x0380
        /*00ae*/ 	.short	0x0028


	//----- nvinfo : EIATTR_SW_WAR
	.align		4
.L_57:
        /*00b0*/ 	.byte	0x04, 0x36
        /*00b2*/ 	.short	(.L_59 - .L_58)
.L_58:
        /*00b4*/ 	.word	0x00000008
.L_59:


//--------------------- .nv.callgraph             --------------------------
	.section	.nv.callgraph,"",@"SHT_CUDA_CALLGRAPH"
	.align	4
	.sectionentsize	8
	.align		4
        /*0000*/ 	.word	0x00000000
	.align		4
        /*0004*/ 	.word	0xffffffff
	.align		4
        /*0008*/ 	.word	0x00000000
	.align		4
        /*000c*/ 	.word	0xfffffffe
	.align		4
        /*0010*/ 	.word	0x00000000
	.align		4
        /*0014*/ 	.word	0xfffffffd
	.align		4
        /*0018*/ 	.word	0x00000000
	.align		4
        /*001c*/ 	.word	0xfffffffc


//--------------------- .text._Z15MatrixMultiplyFPfS_S_iiii --------------------------
	.section	.text._Z15MatrixMultiplyFPfS_S_iiii,"ax",@progbits
	.align	128
        .global         _Z15MatrixMultiplyFPfS_S_iiii
        .type           _Z15MatrixMultiplyFPfS_S_iiii,@function
        .size           _Z15MatrixMultiplyFPfS_S_iiii,(.L_x_10 - _Z15MatrixMultiplyFPfS_S_iiii)
        .other          _Z15MatrixMultiplyFPfS_S_iiii,@"STO_CUDA_ENTRY STV_DEFAULT"
_Z15MatrixMultiplyFPfS_S_iiii:
.text._Z15MatrixMultiplyFPfS_S_iiii:
[----:B------:R-:W-:Y:S01]  /*0000*/  LDC R1, c[0x0][0x37c] ;  /* 0x0000df00ff017b82 */ /* 0x000fe20000000800 */
[----:B------:R-:W0:Y:S01]  /*0010*/  LDCU UR6, c[0x0][0x3a4] ;  /* 0x00007480ff0677ac */ /* 0x000e220008000800 */
[----:B------:R-:W1:Y:S06]  /*0020*/  S2R R2, SR_TID.Y ;  /* 0x0000000000027919 */ /* 0x000e6c0000002200 */
[----:B------:R-:W1:Y:S01]  /*0030*/  LDC R3, c[0x0][0x364] ;  /* 0x0000d900ff037b82 */ /* 0x000e620000000800 */
[----:B------:R-:W-:Y:S01]  /*0040*/  HFMA2 R23, -RZ, RZ, 0, 0 ;  /* 0x00000000ff177431 */ /* 0x000fe200000001ff */
[----:B------:R-:W2:Y:S01]  /*0050*/  LDCU.64 UR8, c[0x0][0x358] ;  /* 0x00006b00ff0877ac */ /* 0x000ea20008000a00 */
[----:B------:R-:W3:Y:S05]  /*0060*/  S2R R7, SR_TID.X ;  /* 0x0000000000077919 */ /* 0x000eea0000002100 */
[----:B------:R-:W-:Y:S08]  /*0070*/  S2UR UR4, SR_CTAID.X ;  /* 0x00000000000479c3 */ /* 0x000ff00000002500 */
[----:B------:R-:W1:Y:S01]  /*0080*/  S2UR UR5, SR_CTAID.Y ;  /* 0x00000000000579c3 */ /* 0x000e620000002600 */
[----:B0-----:R-:W-:-:S04]  /*0090*/  MOV R0, UR6 ;  /* 0x0000000600007c02 */ /* 0x001fc80008000f00 */
[----:B------:R-:W-:-:S03]  /*00a0*/  ISETP.GE.AND P0, PT, R0, 0x10, PT ;  /* 0x000000100000780c */ /* 0x000fc60003f06270 */
[----:B------:R-:W3:Y:S01]  /*00b0*/  LDC R4, c[0x0][0x360] ;  /* 0x0000d800ff047b82 */ /* 0x000ee20000000800 */
[----:B-1----:R-:W-:Y:S02]  /*00c0*/  IMAD R3, R3, UR5, R2 ;  /* 0x0000000503037c24 */ /* 0x002fe4000f8e0202 */
[----:B---3--:R-:W-:-:S07]  /*00d0*/  IMAD R5, R4, UR4, R7 ;  /* 0x0000000404057c24 */ /* 0x008fce000f8e0207 */
[----:B--2---:R-:W-:Y:S05]  /*00e0*/  @!P0 BRA `(.L_x_0) ;  /* 0x0000000400448947 */ /* 0x004fea0003800000 */
[----:B------:R-:W0:Y:S01]  /*00f0*/  S2UR UR6, SR_CgaCtaId ;  /* 0x00000000000679c3 */ /* 0x000e220000008800 */
[----:B------:R-:W-:Y:S01]  /*0100*/  UMOV UR4, 0x400 ;  /* 0x0000040000047882 */ /* 0x000fe20000000000 */
[----:B------:R-:W-:Y:S01]  /*0110*/  SHF.R.S32.HI R9, RZ, 0x1f, R0 ;  /* 0x0000001fff097819 */ /* 0x000fe20000011400 */
[----:B------:R-:W-:Y:S01]  /*0120*/  UIADD3 UR5, UPT, UPT, UR4, 0x400, URZ ;  /* 0x0000040004057890 */ /* 0x000fe2000fffe0ff */
[-C--:B------:R-:W-:Y:S01]  /*0130*/  ISETP.GE.AND P0, PT, R5, R0.reuse, PT ;  /* 0x000000000500720c */ /* 0x080fe20003f06270 */
[-C--:B------:R-:W-:Y:S01]  /*0140*/  IMAD R17, R2, R0.reuse, R5 ;  /* 0x0000000002117224 */ /* 0x080fe200078e0205 */
[-C--:B------:R-:W-:Y:S01]  /*0150*/  LEA.HI R9, R9, R0.reuse, RZ, 0x4 ;  /* 0x0000000009097211 */ /* 0x080fe200078f20ff */
[----:B------:R-:W-:Y:S01]  /*0160*/  IMAD R16, R3, R0, R7 ;  /* 0x0000000003107224 */ /* 0x000fe200078e0207 */
[----:B------:R-:W1:Y:S01]  /*0170*/  LDC R4, c[0x0][0x3a4] ;  /* 0x0000e900ff047b82 */ /* 0x000e620000000800 */
[----:B------:R-:W-:Y:S02]  /*0180*/  MOV R23, RZ ;  /* 0x000000ff00177202 */ /* 0x000fe40000000f00 */
[----:B------:R-:W-:-:S02]  /*0190*/  SHF.R.S32.HI R9, RZ, 0x4, R9 ;  /* 0x00000004ff097819 */ /* 0x000fc40000011409 */
[----:B------:R-:W-:Y:S02]  /*01a0*/  ISETP.LT.U32.AND P0, PT, R3, R0, !P0 ;  /* 0x000000000300720c */ /* 0x000fe40004701070 */
[----:B------:R-:W-:Y:S01]  /*01b0*/  IADD3 R18, PT, PT, -R9, RZ, RZ ;  /* 0x000000ff09127210 */ /* 0x000fe20007ffe1ff */
[----:B0-----:R-:W-:Y:S02]  /*01c0*/  ULEA UR5, UR6, UR5, 0x18 ;  /* 0x0000000506057291 */ /* 0x001fe4000f8ec0ff */
[----:B------:R-:W-:-:S04]  /*01d0*/  ULEA UR4, UR6, UR4, 0x18 ;  /* 0x0000000406047291 */ /* 0x000fc8000f8ec0ff */
[----:B------:R-:W-:Y:S02]  /*01e0*/  LEA R19, R7, UR5, 0x2 ;  /* 0x0000000507137c11 */ /* 0x000fe4000f8e10ff */
[----:B------:R-:W-:-:S03]  /*01f0*/  LEA R6, R2, UR4, 0x6 ;  /* 0x0000000402067c11 */ /* 0x000fc6000f8e30ff */
[----:B------:R-:W-:Y:S01]  /*0200*/  IMAD R21, R2, 0x40, R19 ;  /* 0x0000004002157824 */ /* 0x000fe200078e0213 */
[----:B------:R-:W-:-:S07]  /*0210*/  LEA R20, R7, R6, 0x2 ;  /* 0x0000000607147211 */ /* 0x000fce00078e10ff */
.L_x_3:
[----:B-1----:R-:W-:Y:S02]  /*0220*/  MOV R0, R4 ;  /* 0x0000000400007202 */ /* 0x002fe40000000f00 */
[----:B0-----:R-:W-:Y:S02]  /*0230*/  CS2R R12, SRZ ;  /* 0x00000000000c7805 */ /* 0x001fe4000001ff00 */
[----:B------:R-:W-:Y:S02]  /*0240*/  VIMNMX R9, PT, PT, R5, R2, !PT ;  /* 0x0000000205097248 */ /* 0x000fe40007fe0100 */
[-C--:B------:R-:W-:Y:S02]  /*0250*/  ISETP.GE.AND P1, PT, R7, R0.reuse, PT ;  /* 0x000000000700720c */ /* 0x080fe40003f26270 */
[-C--:B------:R-:W-:Y:S02]  /*0260*/  ISETP.GE.AND P2, PT, R9, R0.reuse, PT ;  /* 0x000000000900720c */ /* 0x080fe40003f46270 */
[----:B------:R-:W-:-:S11]  /*0270*/  ISETP.GE.U32.OR P1, PT, R3, R0, P1 ;  /* 0x000000000300720c */ /* 0x000fd60000f26470 */
[----:B------:R-:W0:Y:S08]  /*0280*/  @!P2 LDC.64 R8, c[0x0][0x388] ;  /* 0x0000e200ff08ab82 */ /* 0x000e300000000a00 */
[----:B------:R-:W1:Y:S01]  /*0290*/  @!P1 LDC.64 R10, c[0x0][0x380] ;  /* 0x0000e000ff0a9b82 */ /* 0x000e620000000a00 */
[----:B0-----:R-:W-:-:S05]  /*02a0*/  @!P2 IMAD.WIDE R8, R17, 0x4, R8 ;  /* 0x000000041108a825 */ /* 0x001fca00078e0208 */
[----:B------:R-:W2:Y:S01]  /*02b0*/  @!P2 LDG.E R12, desc[UR8][R8.64] ;  /* 0x00000008080ca981 */ /* 0x000ea2000c1e1900 */
[----:B-1----:R-:W-:-:S05]  /*02c0*/  @!P1 IMAD.WIDE R10, R16, 0x4, R10 ;  /* 0x00000004100a9825 */ /* 0x002fca00078e020a */
[----:B------:R-:W3:Y:S01]  /*02d0*/  @!P1 LDG.E R13, desc[UR8][R10.64] ;  /* 0x000000080a0d9981 */ /* 0x000ee2000c1e1900 */
[----:B------:R-:W-:Y:S03]  /*02e0*/  BSSY.RECONVERGENT B0, `(.L_x_1) ;  /* 0x0000029000007945 */ /* 0x000fe60003800200 */
[----:B---3--:R0:W-:Y:S04]  /*02f0*/  STS [R20], R13 ;  /* 0x0000000d14007388 */ /* 0x0081e80000000800 */
[----:B--2---:R0:W-:Y:S01]  /*0300*/  STS [R21], R12 ;  /* 0x0000000c15007388 */ /* 0x0041e20000000800 */
[----:B------:R-:W-:Y:S06]  /*0310*/  BAR.SYNC.DEFER_BLOCKING 0x0 ;  /* 0x0000000000007b1d */ /* 0x000fec0000010000 */
[----:B------:R-:W-:Y:S05]  /*0320*/  @!P0 BRA `(.L_x_2) ;  /* 0x0000000000908947 */ /* 0x000fea0003800000 */
[----:B------:R-:W-:Y:S04]  /*0330*/  LDS R8, [R19] ;  /* 0x0000000013087984 */ /* 0x000fe80000000800 */
[----:B0-----:R-:W0:Y:S04]  /*0340*/  LDS.128 R12, [R6] ;  /* 0x00000000060c7984 */ /* 0x001e280000000c00 */
[----:B------:R-:W1:Y:S04]  /*0350*/  LDS R27, [R19+0x40] ;  /* 0x00004000131b7984 */ /* 0x000e680000000800 */
[----:B------:R-:W2:Y:S04]  /*0360*/  LDS R25, [R19+0x80] ;  /* 0x0000800013197984 */ /* 0x000ea80000000800 */
[----:B------:R-:W3:Y:S04]  /*0370*/  LDS R24, [R19+0xc0] ;  /* 0x0000c00013187984 */ /* 0x000ee80000000800 */
[----:B------:R-:W-:Y:S04]  /*0380*/  LDS R22, [R19+0x140] ;  /* 0x0001400013167984 */ /* 0x000fe80000000800 */
[----:B------:R-:W-:Y:S01]  /*0390*/  LDS R26, [R19+0x1c0] ;  /* 0x0001c000131a7984 */ /* 0x000fe20000000800 */
[----:B0-----:R-:W-:-:S03]  /*03a0*/  FFMA R12, R12, R8, R23 ;  /* 0x000000080c0c7223 */ /* 0x001fc60000000017 */
[----:B------:R-:W-:Y:S01]  /*03b0*/  LDS R23, [R19+0x100] ;  /* 0x0001000013177984 */ /* 0x000fe20000000800 */
[----:B-1----:R-:W-:-:S03]  /*03c0*/  FFMA R12, R27, R13, R12 ;  /* 0x0000000d1b0c7223 */ /* 0x002fc6000000000c */
[----:B------:R-:W0:Y:S01]  /*03d0*/  LDS.128 R8, [R6+0x10] ;  /* 0x0000100006087984 */ /* 0x000e220000000c00 */
[----:B--2---:R-:W-:-:S03]  /*03e0*/  FFMA R13, R25, R14, R12 ;  /* 0x0000000e190d7223 */ /* 0x004fc6000000000c */
[----:B------:R-:W1:Y:S01]  /*03f0*/  LDS R25, [R19+0x180] ;  /* 0x0001800013197984 */ /* 0x000e620000000800 */
[----:B---3--:R-:W-:-:S03]  /*0400*/  FFMA R13, R24, R15, R13 ;  /* 0x0000000f180d7223 */ /* 0x008fc6000000000d */
[----:B------:R-:W-:Y:S04]  /*0410*/  LDS R27, [R19+0x200] ;  /* 0x00020000131b7984 */ /* 0x000fe80000000800 */
[----:B------:R-:W-:Y:S01]  /*0420*/  LDS R24, [R19+0x240] ;  /* 0x0002400013187984 */ /* 0x000fe20000000800 */
[----:B0-----:R-:W-:-:S03]  /*0430*/  FFMA R23, R8, R23, R13 ;  /* 0x0000001708177223 */ /* 0x001fc6000000000d */
[----:B------:R-:W0:Y:S01]  /*0440*/  LDS.128 R12, [R6+0x20] ;  /* 0x00002000060c7984 */ /* 0x000e220000000c00 */
[----:B------:R-:W-:-:S03]  /*0450*/  FFMA R22, R22, R9, R23 ;  /* 0x0000000916167223 */ /* 0x000fc60000000017 */
[----:B------:R-:W2:Y:S01]  /*0460*/  LDS R23, [R19+0x280] ;  /* 0x0002800013177984 */ /* 0x000ea20000000800 */
[----:B-1----:R-:W-:-:S03]  /*0470*/  FFMA R25, R25, R10, R22 ;  /* 0x0000000a19197223 */ /* 0x002fc60000000016 */
[----:B------:R-:W1:Y:S01]  /*0480*/  LDS R22, [R19+0x2c0] ;  /* 0x0002c00013167984 */ /* 0x000e620000000800 */
[----:B------:R-:W-:-:S03]  /*0490*/  FFMA R11, R26, R11, R25 ;  /* 0x0000000b1a0b7223 */ /* 0x000fc60000000019 */
[----:B------:R-:W-:Y:S01]  /*04a0*/  LDS R25, [R19+0x300] ;  /* 0x0003000013197984 */ /* 0x000fe20000000800 */
[----:B0-----:R-:W-:-:S03]  /*04b0*/  FFMA R27, R12, R27, R11 ;  /* 0x0000001b0c1b7223 */ /* 0x001fc6000000000b */
[----:B------:R-:W0:Y:S01]  /*04c0*/  LDS.128 R8, [R6+0x30] ;  /* 0x0000300006087984 */ /* 0x000e220000000c00 */
[----:B------:R-:W-:-:S03]  /*04d0*/  FFMA R24, R24, R13, R27 ;  /* 0x0000000d18187223 */ /* 0x000fc6000000001b */
[----:B------:R-:W3:Y:S01]  /*04e0*/  LDS R27, [R19+0x340] ;  /* 0x00034000131b7984 */ /* 0x000ee20000000800 */
[----:B--2---:R-:W-:-:S03]  /*04f0*/  FFMA R23, R23, R14, R24 ;  /* 0x0000000e17177223 */ /* 0x004fc60000000018 */
[----:B------:R-:W2:Y:S01]  /*0500*/  LDS R13, [R19+0x380] ;  /* 0x00038000130d7984 */ /* 0x000ea20000000800 */
[----:B-1----:R-:W-:-:S03]  /*0510*/  FFMA R15, R22, R15, R23 ;  /* 0x0000000f160f7223 */ /* 0x002fc60000000017 */
[----:B------:R-:W1:Y:S01]  /*0520*/  LDS R12, [R19+0x3c0] ;  /* 0x0003c000130c7984 */ /* 0x000e620000000800 */
[----:B0-----:R-:W-:-:S04]  /*0530*/  FFMA R8, R8, R25, R15 ;  /* 0x0000001908087223 */ /* 0x001fc8000000000f */
[----:B---3--:R-:W-:-:S04]  /*0540*/  FFMA R8, R27, R9, R8 ;  /* 0x000000091b087223 */ /* 0x008fc80000000008 */
[----:B--2---:R-:W-:-:S04]  /*0550*/  FFMA R13, R13, R10, R8 ;  /* 0x0000000a0d0d7223 */ /* 0x004fc80000000008 */
[----:B-1----:R-:W-:-:S07]  /*0560*/  FFMA R23, R12, R11, R13 ;  /* 0x0000000b0c177223 */ /* 0x002fce000000000d */
.L_x_2:
[----:B------:R-:W-:Y:S05]  /*0570*/  BSYNC.RECONVERGENT B0 ;  /* 0x0000000000007941 */ /* 0x000fea0003800200 */
.L_x_1:
[----:B------:R-:W-:Y:S01]  /*0580*/  IADD3 R18, PT, PT, R18, 0x1, RZ ;  /* 0x0000000112127810 */ /* 0x000fe20007ffe0ff */
[----:B------:R-:W-:Y:S01]  /*0590*/  BAR.SYNC.DEFER_BLOCKING 0x0 ;  /* 0x0000000000007b1d */ /* 0x000fe20000010000 */
[----:B------:R-:W-:Y:S01]  /*05a0*/  VIADD R2, R2, 0x10 ;  /* 0x0000001002027836 */ /* 0x000fe20000000000 */
[----:B------:R-:W-:Y:S02]  /*05b0*/  IADD3 R7, PT, PT, R7, 0x10, RZ ;  /* 0x0000001007077810 */ /* 0x000fe40007ffe0ff */
[----:B------:R-:W-:Y:S02]  /*05c0*/  ISETP.NE.AND P1, PT, R18, RZ, PT ;  /* 0x000000ff1200720c */ /* 0x000fe40003f25270 */
[----:B------:R-:W-:Y:S02]  /*05d0*/  LEA R17, R0, R17, 0x4 ;  /* 0x0000001100117211 */ /* 0x000fe400078e20ff */
[----:B------:R-:W-:-:S09]  /*05e0*/  IADD3 R16, PT, PT, R16, 0x10, RZ ;  /* 0x0000001010107810 */ /* 0x000fd20007ffe0ff */
[----:B------:R-:W-:Y:S05]  /*05f0*/  @P1 BRA `(.L_x_3) ;  /* 0xfffffffc00081947 */ /* 0x000fea000383ffff */
.L_x_0:
[----:B------:R-:W-:-:S04]  /*0600*/  VIMNMX R7, PT, PT, R3, R5, !PT ;  /* 0x0000000503077248 */ /* 0x000fc80007fe0100 */
[----:B------:R-:W-:-:S13]  /*0610*/  ISETP.GE.AND P0, PT, R7, R0, PT ;  /* 0x000000000700720c */ /* 0x000fda0003f06270 */
[----:B------:R-:W-:Y:S05]  /*0620*/  @P0 EXIT ;  /* 0x000000000000094d */ /* 0x000fea0003800000 */
[----:B------:R-:W1:Y:S01]  /*0630*/  LDC.64 R6, c[0x0][0x390] ;  /* 0x0000e400ff067b82 */ /* 0x000e620000000a00 */
[----:B------:R-:W-:-:S04]  /*0640*/  IMAD R3, R3, R0, R5 ;  /* 0x0000000003037224 */ /* 0x000fc800078e0205 */
[----:B-1----:R-:W-:-:S05]  /*0650*/  IMAD.WIDE R2, R3, 0x4, R6 ;  /* 0x0000000403027825 */ /* 0x002fca00078e0206 */
[----:B------:R-:W-:Y:S01]  /*0660*/  STG.E desc[UR8][R2.64], R23 ;  /* 0x0000001702007986 */ /* 0x000fe2000c101908 */
[----:B------:R-:W-:Y:S05]  /*0670*/  EXIT ;  /* 0x000000000000794d */ /* 0x000fea0003800000 */
.L_x_4:
[----:B------:R-:W-:-:S00]  /*0680*/  BRA `(.L_x_4) ;  /* 0xfffffffc00fc7947 */ /* 0x000fc0000383ffff */
[----:B------:R-:W-:-:S00]  /*0690*/  NOP ;  /* 0x0000000000007918 */ /* 0x000fc00000000000 */
        /* <DEDUP_REMOVED lines=14> */
.L_x_10:


//--------------------- .text._Z15MatrixMultiplyIPiS_S_iiii --------------------------
	.section	.text._Z15MatrixMultiplyIPiS_S_iiii,"ax",@progbits
	.align	128
        .global         _Z15MatrixMultiplyIPiS_S_iiii
        .type           _Z15MatrixMultiplyIPiS_S_iiii,@function
        .size           _Z15MatrixMultiplyIPiS_S_iiii,(.L_x_11 - _Z15MatrixMultiplyIPiS_S_iiii)
        .other          _Z15MatrixMultiplyIPiS_S_iiii,@"STO_CUDA_ENTRY STV_DEFAULT"
_Z15MatrixMultiplyIPiS_S_iiii:
.text._Z15MatrixMultiplyIPiS_S_iiii:
        /* <DEDUP_REMOVED lines=10> */
[----:B------:R-:W-:-:S03]  /*00a0*/  ISETP.GE.AND P0, PT, R0, -0xe, PT ;  /* 0xfffffff20000780c */ /* 0x000fc60003f06270 */
[----:B------:R-:W3:Y:S01]  /*00b0*/  LDC R2, c[0x0][0x360] ;  /* 0x0000d800ff027b82 */ /* 0x000ee20000000800 */
[----:B-1----:R-:W-:Y:S02]  /*00c0*/  IMAD R3, R3, UR5, R8 ;  /* 0x0000000503037c24 */ /* 0x002fe4000f8e0208 */
[----:B---3--:R-:W-:-:S07]  /*00d0*/  IMAD R2, R2, UR4, R9 ;  /* 0x0000000402027c24 */ /* 0x008fce000f8e0209 */
[----:B--2---:R-:W-:Y:S05]  /*00e0*/  @!P0 BRA `(.L_x_5) ;  /* 0x0000000400548947 */ /* 0x004fea0003800000 */
[----:B------:R-:W0:Y:S01]  /*00f0*/  S2UR UR6, SR_CgaCtaId ;  /* 0x00000000000679c3 */ /* 0x000e220000008800 */
[----:B------:R-:W-:Y:S01]  /*0100*/  IADD3 R6, PT, PT, R0, -0x1, RZ ;  /* 0xffffffff00067810 */ /* 0x000fe20007ffe0ff */
[----:B------:R-:W-:Y:S01]  /*0110*/  UMOV UR4, 0x400 ;  /* 0x0000040000047882 */ /* 0x000fe20000000000 */
[----:B------:R-:W-:Y:S01]  /*0120*/  VIMNMX R5, PT, PT, R3, R2, !PT ;  /* 0x0000000203057248 */ /* 0x000fe20007fe0100 */
[----:B------:R-:W-:Y:S01]  /*0130*/  UIADD3 UR5, UPT, UPT, UR4, 0x400, URZ ;  /* 0x0000040004057890 */ /* 0x000fe2000fffe0ff */
[----:B------:R-:W-:Y:S02]  /*0140*/  SHF.R.S32.HI R7, RZ, 0x1f, R6 ;  /* 0x0000001fff077819 */ /* 0x000fe40000011406 */
[----:B------:R-:W-:Y:S01]  /*0150*/  ISETP.GE.AND P0, PT, R5, R0, PT ;  /* 0x000000000500720c */ /* 0x000fe20003f06270 */
[----:B------:R-:W1:Y:S01]  /*0160*/  LDC R4, c[0x0][0x3a4] ;  /* 0x0000e900ff047b82 */ /* 0x000e620000000800 */
[----:B------:R-:W-:Y:S01]  /*0170*/  IMAD.MOV.U32 R5, RZ, RZ, R8 ;  /* 0x000000ffff057224 */ /* 0x000fe200078e0008 */
[----:B------:R-:W-:-:S02]  /*0180*/  LEA.HI R8, R7, R6, RZ, 0x4 ;  /* 0x0000000607087211 */ /* 0x000fc400078f20ff */
[----:B------:R-:W-:Y:S01]  /*0190*/  MOV R6, R9 ;  /* 0x0000000900067202 */ /* 0x000fe20000000f00 */
[-C--:B------:R-:W-:Y:S01]  /*01a0*/  IMAD R7, R5, R0.reuse, R2 ;  /* 0x0000000005077224 */ /* 0x080fe200078e0202 */
[----:B------:R-:W-:Y:S02]  /*01b0*/  SHF.R.S32.HI R8, RZ, 0x4, R8 ;  /* 0x00000004ff087819 */ /* 0x000fe40000011408 */
[----:B------:R-:W-:Y:S01]  /*01c0*/  MOV R23, RZ ;  /* 0x000000ff00177202 */ /* 0x000fe20000000f00 */
[----:B------:R-:W-:Y:S01]  /*01d0*/  IMAD R18, R3, R0, R6 ;  /* 0x0000000003127224 */ /* 0x000fe200078e0206 */
[----:B------:R-:W-:Y:S01]  /*01e0*/  IADD3 R20, PT, PT, -R8, RZ, RZ ;  /* 0x000000ff08147210 */ /* 0x000fe20007ffe1ff */
[----:B0-----:R-:W-:Y:S02]  /*01f0*/  ULEA UR4, UR6, UR4, 0x18 ;  /* 0x0000000406047291 */ /* 0x001fe4000f8ec0ff */
[----:B------:R-:W-:-:S04]  /*0200*/  ULEA UR5, UR6, UR5, 0x18 ;  /* 0x0000000506057291 */ /* 0x000fc8000f8ec0ff */
[----:B------:R-:W-:Y:S02]  /*0210*/  LEA R17, R5, UR4, 0x6 ;  /* 0x0000000405117c11 */ /* 0x000fe4000f8e30ff */
[----:B------:R-:W-:-:S03]  /*0220*/  LEA R16, R6, UR5, 0x2 ;  /* 0x0000000506107c11 */ /* 0x000fc6000f8e10ff */
[----:B------:R-:W-:Y:S01]  /*0230*/  IMAD R19, R6, 0x4, R17 ;  /* 0x0000000406137824 */ /* 0x000fe200078e0211 */
[----:B------:R-:W-:-:S07]  /*0240*/  LEA R21, R5, R16, 0x6 ;  /* 0x0000001005157211 */ /* 0x000fce00078e30ff */
.L_x_8:
[----:B-1----:R-:W-:Y:S01]  /*0250*/  IMAD.MOV.U32 R0, RZ, RZ, R4 ;  /* 0x000000ffff007224 */ /* 0x002fe200078e0004 */
[----:B------:R-:W-:Y:S01]  /*0260*/  VIMNMX R9, PT, PT, R3, R6, !PT ;  /* 0x0000000603097248 */ /* 0x000fe20007fe0100 */
[----:B0-----:R-:W-:Y:S01]  /*0270*/  HFMA2 R14, -RZ, RZ, 0, 0 ;  /* 0x00000000ff0e7431 */ /* 0x001fe200000001ff */
[----:B------:R-:W-:Y:S02]  /*0280*/  VIMNMX R11, PT, PT, R2, R5, !PT ;  /* 0x00000005020b7248 */ /* 0x000fe40007fe0100 */
[-C--:B------:R-:W-:Y:S02]  /*0290*/  ISETP.GE.AND P1, PT, R9, R0.reuse, PT ;  /* 0x000000000900720c */ /* 0x080fe40003f26270 */
[----:B------:R-:W-:Y:S02]  /*02a0*/  ISETP.GE.AND P2, PT, R11, R0, PT ;  /* 0x000000000b00720c */ /* 0x000fe40003f46270 */
[----:B------:R-:W-:-:S09]  /*02b0*/  MOV R12, RZ ;  /* 0x000000ff000c7202 */ /* 0x000fd20000000f00 */
[----:B------:R-:W0:Y:S08]  /*02c0*/  @!P1 LDC.64 R10, c[0x0][0x380] ;  /* 0x0000e000ff0a9b82 */ /* 0x000e300000000a00 */
[----:B------:R-:W1:Y:S01]  /*02d0*/  @!P2 LDC.64 R8, c[0x0][0x388] ;  /* 0x0000e200ff08ab82 */ /* 0x000e620000000a00 */
[----:B0-----:R-:W-:-:S05]  /*02e0*/  @!P1 IMAD.WIDE R10, R18, 0x4, R10 ;  /* 0x00000004120a9825 */ /* 0x001fca00078e020a */
[----:B------:R-:W2:Y:S01]  /*02f0*/  @!P1 LDG.E R12, desc[UR8][R10.64] ;  /* 0x000000080a0c9981 */ /* 0x000ea2000c1e1900 */
[----:B-1----:R-:W-:-:S05]  /*0300*/  @!P2 IMAD.WIDE R8, R7, 0x4, R8 ;  /* 0x000000040708a825 */ /* 0x002fca00078e0208 */
[----:B------:R-:W3:Y:S01]  /*0310*/  @!P2 LDG.E R14, desc[UR8][R8.64] ;  /* 0x00000008080ea981 */ /* 0x000ee2000c1e1900 */
[----:B------:R-:W-:Y:S03]  /*0320*/  BSSY.RECONVERGENT B0, `(.L_x_6) ;  /* 0x0000029000007945 */ /* 0x000fe60003800200 */
[----:B--2---:R0:W-:Y:S04]  /*0330*/  STS [R19], R12 ;  /* 0x0000000c13007388 */ /* 0x0041e80000000800 */
[----:B---3--:R0:W-:Y:S01]  /*0340*/  STS [R21], R14 ;  /* 0x0000000e15007388 */ /* 0x0081e20000000800 */
[----:B------:R-:W-:Y:S06]  /*0350*/  BAR.SYNC.DEFER_BLOCKING 0x0 ;  /* 0x0000000000007b1d */ /* 0x000fec0000010000 */
[----:B------:R-:W-:Y:S05]  /*0360*/  @P0 BRA `(.L_x_7) ;  /* 0x0000000000900947 */ /* 0x000fea0003800000 */
[----:B------:R-:W-:Y:S04]  /*0370*/  LDS R8, [R16] ;  /* 0x0000000010087984 */ /* 0x000fe80000000800 */
[----:B0-----:R-:W0:Y:S04]  /*0380*/  LDS.128 R12, [R17] ;  /* 0x00000000110c7984 */ /* 0x001e280000000c00 */
[----:B------:R-:W1:Y:S04]  /*0390*/  LDS R22, [R16+0x40] ;  /* 0x0000400010167984 */ /* 0x000e680000000800 */
[----:B------:R-:W2:Y:S04]  /*03a0*/  LDS R25, [R16+0x80] ;  /* 0x0000800010197984 */ /* 0x000ea80000000800 */
[----:B------:R-:W3:Y:S04]  /*03b0*/  LDS R24, [R16+0xc0] ;  /* 0x0000c00010187984 */ /* 0x000ee80000000800 */
[----:B------:R-:W-:Y:S04]  /*03c0*/  LDS R26, [R16+0x1c0] ;  /* 0x0001c000101a7984 */ /* 0x000fe80000000800 */
[----:B------:R-:W-:Y:S01]  /*03d0*/  LDS R27, [R16+0x200] ;  /* 0x00020000101b7984 */ /* 0x000fe20000000800 */
[----:B0-----:R-:W-:-:S03]  /*03e0*/  IMAD R12, R12, R8, R23 ;  /* 0x000000080c0c7224 */ /* 0x001fc600078e0217 */
[----:B------:R-:W-:Y:S01]  /*03f0*/  LDS R23, [R16+0x100] ;  /* 0x0001000010177984 */ /* 0x000fe20000000800 */
[----:B-1----:R-:W-:-:S03]  /*0400*/  IMAD R12, R22, R13, R12 ;  /* 0x0000000d160c7224 */ /* 0x002fc600078e020c */
[----:B------:R-:W0:Y:S01]  /*0410*/  LDS.128 R8, [R17+0x10] ;  /* 0x0000100011087984 */ /* 0x000e220000000c00 */
[----:B--2---:R-:W-:-:S03]  /*0420*/  IMAD R12, R25, R14, R12 ;  /* 0x0000000e190c7224 */ /* 0x004fc600078e020c */
[----:B------:R-:W1:Y:S01]  /*0430*/  LDS R22, [R16+0x140] ;  /* 0x0001400010167984 */ /* 0x000e620000000800 */
[----:B---3--:R-:W-:-:S03]  /*0440*/  IMAD R12, R24, R15, R12 ;  /* 0x0000000f180c7224 */ /* 0x008fc600078e020c */
[----:B------:R-:W2:Y:S04]  /*0450*/  LDS R25, [R16+0x180] ;  /* 0x0001800010197984 */ /* 0x000ea80000000800 */
[----:B------:R-:W-:Y:S01]  /*0460*/  LDS R24, [R16+0x240] ;  /* 0x0002400010187984 */ /* 0x000fe20000000800 */
[----:B0-----:R-:W-:-:S03]  /*0470*/  IMAD R8, R8, R23, R12 ;  /* 0x0000001708087224 */ /* 0x001fc600078e020c */
[----:B------:R-:W0:Y:S01]  /*0480*/  LDS.128 R12, [R17+0x20] ;  /* 0x00002000110c7984 */ /* 0x000e220000000c00 */
[----:B-1----:R-:W-:-:S03]  /*0490*/  IMAD R8, R22, R9, R8 ;  /* 0x0000000916087224 */ /* 0x002fc600078e0208 */
[----:B------:R-:W1:Y:S01]  /*04a0*/  LDS R23, [R16+0x280] ;  /* 0x0002800010177984 */ /* 0x000e620000000800 */
[----:B--2---:R-:W-:-:S03]  /*04b0*/  IMAD R8, R25, R10, R8 ;  /* 0x0000000a19087224 */ /* 0x004fc600078e0208 */
[----:B------:R-:W2:Y:S01]  /*04c0*/  LDS R22, [R16+0x2c0] ;  /* 0x0002c00010167984 */ /* 0x000ea20000000800 */
[----:B------:R-:W-:-:S03]  /*04d0*/  IMAD R8, R26, R11, R8 ;  /* 0x0000000b1a087224 */ /* 0x000fc600078e0208 */
[----:B------:R-:W-:Y:S04]  /*04e0*/  LDS R25, [R16+0x300] ;  /* 0x0003000010197984 */ /* 0x000fe80000000800 */
[----:B------:R-:W-:Y:S01]  /*04f0*/  LDS R26, [R16+0x340] ;  /* 0x00034000101a7984 */ /* 0x000fe20000000800 */
[----:B0-----:R-:W-:-:S03]  /*0500*/  IMAD R12, R12, R27, R8 ;  /* 0x0000001b0c0c7224 */ /* 0x001fc600078e0208 */
[----:B------:R-:W0:Y:S01]  /*0510*/  LDS.128 R8, [R17+0x30] ;  /* 0x0000300011087984 */ /* 0x000e220000000c00 */
[----:B------:R-:W-:-:S03]  /*0520*/  IMAD R24, R24, R13, R12 ;  /* 0x0000000d18187224 */ /* 0x000fc600078e020c */
[----:B------:R-:W3:Y:S01]  /*0530*/  LDS R13, [R16+0x380] ;  /* 0x00038000100d7984 */ /* 0x000ee20000000800 */
[----:B-1----:R-:W-:-:S03]  /*0540*/  IMAD R14, R23, R14, R24 ;  /* 0x0000000e170e7224 */ /* 0x002fc600078e0218 */
[----:B------:R-:W1:Y:S01]  /*0550*/  LDS R12, [R16+0x3c0] ;  /* 0x0003c000100c7984 */ /* 0x000e620000000800 */
[----:B--2---:R-:W-:-:S04]  /*0560*/  IMAD R14, R22, R15, R14 ;  /* 0x0000000f160e7224 */ /* 0x004fc800078e020e */
[----:B0-----:R-:W-:-:S04]  /*0570*/  IMAD R8, R8, R25, R14 ;  /* 0x0000001908087224 */ /* 0x001fc800078e020e */
[----:B------:R-:W-:-:S04]  /*0580*/  IMAD R8, R26, R9, R8 ;  /* 0x000000091a087224 */ /* 0x000fc800078e0208 */
[----:B---3--:R-:W-:-:S04]  /*0590*/  IMAD R8, R13, R10, R8 ;  /* 0x0000000a0d087224 */ /* 0x008fc800078e0208 */
[----:B-1----:R-:W-:-:S07]  /*05a0*/  IMAD R23, R12, R11, R8 ;  /* 0x0000000b0c177224 */ /* 0x002fce00078e0208 */
.L_x_7:
[----:B------:R-:W-:Y:S05]  /*05b0*/  BSYNC.RECONVERGENT B0 ;  /* 0x0000000000007941 */ /* 0x000fea0003800200 */
.L_x_6:
[----:B------:R-:W-:Y:S01]  /*05c0*/  IADD3 R20, PT, PT, R20, 0x1, RZ ;  /* 0x0000000114147810 */ /* 0x000fe20007ffe0ff */
[----:B------:R-:W-:Y:S01]  /*05d0*/  BAR.SYNC.DEFER_BLOCKING 0x0 ;  /* 0x0000000000007b1d */ /* 0x000fe20000010000 */
[----:B------:R-:W-:Y:S01]  /*05e0*/  VIADD R5, R5, 0x10 ;  /* 0x0000001005057836 */ /* 0x000fe20000000000 */
[----:B------:R-:W-:Y:S02]  /*05f0*/  IADD3 R6, PT, PT, R6, 0x10, RZ ;  /* 0x0000001006067810 */ /* 0x000fe40007ffe0ff */
[----:B------:R-:W-:Y:S02]  /*0600*/  ISETP.NE.AND P1, PT, R20, 0x1, PT ;  /* 0x000000011400780c */ /* 0x000fe40003f25270 */
[----:B------:R-:W-:Y:S02]  /*0610*/  IADD3 R18, PT, PT, R18, 0x10, RZ ;  /* 0x0000001012127810 */ /* 0x000fe40007ffe0ff */
[----:B------:R-:W-:-:S09]  /*0620*/  LEA R7, R0, R7, 0x4 ;  /* 0x0000000700077211 */ /* 0x000fd200078e20ff */
[----:B------:R-:W-:Y:S05]  /*0630*/  @P1 BRA `(.L_x_8) ;  /* 0xfffffffc00041947 */ /* 0x000fea000383ffff */
.L_x_5:
        /* <DEDUP_REMOVED lines=8> */
.L_x_9:
        /* <DEDUP_REMOVED lines=12> */
.L_x_11:


//--------------------- .nv.shared._Z15MatrixMultiplyFPfS_S_iiii --------------------------
	.section	.nv.shared._Z15MatrixMultiplyFPfS_S_iiii,"aw",@nobits
	.sectionflags	@""
	.align	4
.nv.shared._Z15MatrixMultiplyFPfS_S_iiii:
	.zero		3072


//--------------------- .nv.shared.reserved.0     --------------------------
	.section	.nv.shared.reserved.0,"aw",@nobits
	.weak		__nv_reservedSMEM_offset_0_alias
	.size		__nv_reservedSMEM_offset_0_alias, 0, 64
	.other		__nv_reservedSMEM_offset_0_alias,@"STO_CUDA_RESERVED_SHARED STV_DEFAULT"
__nv_reservedSMEM_offset_0_alias:
	.zero		0
	.zero		64


//--------------------- .nv.shared._Z15MatrixMultiplyIPiS_S_iiii --------------------------
	.section	.nv.shared._Z15MatrixMultiplyIPiS_S_iiii,"aw",@nobits
	.sectionflags	@""
	.align	4
.nv.shared._Z15MatrixMultiplyIPiS_S_iiii:
	.zero		3072


//--------------------- .nv.constant0._Z15MatrixMultiplyFPfS_S_iiii --------------------------
	.section	.nv.constant0._Z15MatrixMultiplyFPfS_S_iiii,"a",@progbits
	.sectionflags	@""
	.align	4
.nv.constant0._Z15MatrixMultiplyFPfS_S_iiii:
	.zero		936


//--------------------- .nv.constant0._Z15MatrixMultiplyIPiS_S_iiii --------------------------
	.section	.nv.constant0._Z15MatrixMultiplyIPiS_S_iiii,"a",@progbits
	.sectionflags	@""
	.align	4
.nv.constant0._Z15MatrixMultiplyIPiS_S_iiii:
	.zero		936


//--------------------- SYMBOLS --------------------------

	.type		.nv.reservedSmem.offset0,@object
	.size		.nv.reservedSmem.offset0,0x4
	.type		.nv.reservedSmem.cap,@object
	.size		.nv.reservedSmem.cap,0x4
